//
// Generated by NVIDIA NVVM Compiler
//
// Compiler Build ID: CL-36424714
// Cuda compilation tools, release 13.0, V13.0.88
// Based on NVVM 20.0.0
//

.version 9.0
.target sm_100
.address_size 64

	// .globl	_Z5bcasti
.extern .func  (.param .b32 func_retval0) vprintf
(
	.param .b64 vprintf_param_0,
	.param .b64 vprintf_param_1
)
;
// _ZZ8fast_sumPKfE4data has been demoted
.global .align 1 .b8 $str[19] = {84, 104, 114, 101, 97, 100, 32, 37, 100, 32, 102, 97, 105, 108, 101, 100, 46, 10};
.global .align 1 .b8 $str$1[46] = {116, 104, 114, 101, 97, 100, 73, 100, 120, 46, 120, 61, 37, 100, 44, 32, 97, 115, 115, 105, 103, 110, 32, 118, 97, 108, 117, 101, 58, 32, 37, 100, 44, 32, 118, 97, 108, 117, 101, 32, 61, 32, 37, 100, 10};
.global .align 1 .b8 $str$2[40] = {116, 104, 114, 101, 97, 100, 73, 100, 120, 46, 120, 61, 37, 100, 44, 32, 100, 111, 32, 110, 111, 116, 104, 105, 110, 103, 44, 32, 118, 97, 108, 117, 101, 32, 61, 32, 37, 100, 10};
.global .align 1 .b8 $str$3[22] = {116, 104, 114, 101, 97, 100, 73, 100, 120, 46, 120, 61, 37, 100, 44, 32, 120, 61, 37, 102, 10};
.global .align 1 .b8 $str$4[35] = {70, 105, 110, 97, 108, 32, 114, 101, 115, 117, 108, 116, 58, 116, 104, 114, 101, 97, 100, 73, 100, 120, 46, 120, 61, 37, 100, 44, 32, 120, 61, 37, 102, 10};

.visible .entry _Z5bcasti(
	.param .u32 _Z5bcasti_param_0
)
{
	.local .align 8 .b8 	__local_depot0[16];
	.reg .b64 	%SP;
	.reg .b64 	%SPL;
	.reg .pred 	%p<4>;
	.reg .b32 	%r<11>;
	.reg .b64 	%rd<12>;

	mov.u64 	%SPL, __local_depot0;
	cvta.local.u64 	%SP, %SPL;
	ld.param.u32 	%r3, [_Z5bcasti_param_0];
	add.u64 	%rd2, %SP, 0;
	add.u64 	%rd1, %SPL, 0;
	mov.u32 	%r1, %tid.x;
	shfl.sync.idx.b32	%r2|%p1, %r3, 0, 31, -1;
	setp.eq.s32 	%p2, %r2, %r3;
	@%p2 bra 	$L__BB0_2;
	st.local.u32 	[%rd1], %r1;
	mov.u64 	%rd3, $str;
	cvta.global.u64 	%rd4, %rd3;
	{ // callseq 0, 0
	.param .b64 param0;
	st.param.b64 	[param0], %rd4;
	.param .b64 param1;
	st.param.b64 	[param1], %rd2;
	.param .b32 retval0;
	call.uni (retval0), 
	vprintf, 
	(
	param0, 
	param1
	);
	ld.param.b32 	%r4, [retval0];
	} // callseq 0
$L__BB0_2:
	and.b32  	%r6, %r1, 31;
	setp.ne.s32 	%p3, %r6, 0;
	@%p3 bra 	$L__BB0_4;
	st.local.v2.u32 	[%rd1], {%r1, %r3};
	st.local.u32 	[%rd1+8], %r2;
	mov.u64 	%rd9, $str$1;
	cvta.global.u64 	%rd10, %rd9;
	{ // callseq 2, 0
	.param .b64 param0;
	st.param.b64 	[param0], %rd10;
	.param .b64 param1;
	st.param.b64 	[param1], %rd2;
	.param .b32 retval0;
	call.uni (retval0), 
	vprintf, 
	(
	param0, 
	param1
	);
	ld.param.b32 	%r9, [retval0];
	} // callseq 2
	bra.uni 	$L__BB0_5;
$L__BB0_4:
	st.local.v2.u32 	[%rd1], {%r1, %r2};
	mov.u64 	%rd6, $str$2;
	cvta.global.u64 	%rd7, %rd6;
	{ // callseq 1, 0
	.param .b64 param0;
	st.param.b64 	[param0], %rd7;
	.param .b64 param1;
	st.param.b64 	[param1], %rd2;
	.param .b32 retval0;
	call.uni (retval0), 
	vprintf, 
	(
	param0, 
	param1
	);
	ld.param.b32 	%r7, [retval0];
	} // callseq 1
$L__BB0_5:
	ret;

}
	// .globl	_Z8fast_sumPKf
.visible .entry _Z8fast_sumPKf(
	.param .u64 .ptr .align 1 _Z8fast_sumPKf_param_0
)
{
	.local .align 16 .b8 	__local_depot1[16];
	.reg .b64 	%SP;
	.reg .b64 	%SPL;
	.reg .pred 	%p<8>;
	.reg .b32 	%r<27>;
	.reg .b32 	%f<16>;
	.reg .b64 	%rd<13>;
	.reg .b64 	%fd<2>;
	// demoted variable
	.shared .align 4 .b8 _ZZ8fast_sumPKfE4data[128];
	mov.u64 	%SPL, __local_depot1;
	cvta.local.u64 	%SP, %SPL;
	ld.param.u64 	%rd2, [_Z8fast_sumPKf_param_0];
	add.u64 	%rd3, %SP, 0;
	add.u64 	%rd1, %SPL, 0;
	mov.u32 	%r1, %tid.x;
	mov.u32 	%r3, %ctaid.x;
	mov.u32 	%r4, %ntid.x;
	mad.lo.s32 	%r2, %r3, %r4, %r1;
	setp.gt.s32 	%p1, %r2, 31;
	mov.f32 	%f15, 0f00000000;
	@%p1 bra 	$L__BB1_2;
	cvta.to.global.u64 	%rd4, %rd2;
	mul.wide.s32 	%rd5, %r2, 4;
	add.s64 	%rd6, %rd4, %rd5;
	ld.global.nc.f32 	%f15, [%rd6];
$L__BB1_2:
	shl.b32 	%r5, %r1, 2;
	mov.u32 	%r6, _ZZ8fast_sumPKfE4data;
	add.s32 	%r7, %r6, %r5;
	st.shared.f32 	[%r7], %f15;
	bar.warp.sync 	-1;
	ld.shared.f32 	%f4, [%r7];
	add.s32 	%r8, %r1, 16;
	mov.b32 	%r9, %f4;
	shfl.sync.idx.b32	%r10|%p2, %r9, %r8, 31, -1;
	mov.b32 	%f5, %r10;
	add.f32 	%f6, %f4, %f5;
	add.s32 	%r11, %r1, 8;
	mov.b32 	%r12, %f6;
	shfl.sync.idx.b32	%r13|%p3, %r12, %r11, 31, -1;
	mov.b32 	%f7, %r13;
	add.f32 	%f8, %f6, %f7;
	add.s32 	%r14, %r1, 4;
	mov.b32 	%r15, %f8;
	shfl.sync.idx.b32	%r16|%p4, %r15, %r14, 31, -1;
	mov.b32 	%f9, %r16;
	add.f32 	%f10, %f8, %f9;
	add.s32 	%r17, %r1, 2;
	mov.b32 	%r18, %f10;
	shfl.sync.idx.b32	%r19|%p5, %r18, %r17, 31, -1;
	mov.b32 	%f11, %r19;
	add.f32 	%f12, %f10, %f11;
	mov.b32 	%r20, %f12;
	shfl.sync.idx.b32	%r21|%p6, %r20, 1, 31, -1;
	mov.b32 	%f13, %r21;
	add.f32 	%f14, %f12, %f13;
	bar.warp.sync 	-1;
	cvt.f64.f32 	%fd1, %f14;
	st.local.u32 	[%rd1], %r1;
	st.local.f64 	[%rd1+8], %fd1;
	mov.u64 	%rd7, $str$3;
	cvta.global.u64 	%rd8, %rd7;
	{ // callseq 3, 0
	.param .b64 param0;
	st.param.b64 	[param0], %rd8;
	.param .b64 param1;
	st.param.b64 	[param1], %rd3;
	.param .b32 retval0;
	call.uni (retval0), 
	vprintf, 
	(
	param0, 
	param1
	);
	ld.param.b32 	%r22, [retval0];
	} // callseq 3
	setp.ne.s32 	%p7, %r1, 0;
	@%p7 bra 	$L__BB1_4;
	mov.b32 	%r24, 0;
	st.local.u32 	[%rd1], %r24;
	st.local.f64 	[%rd1+8], %fd1;
	mov.u64 	%rd10, $str$4;
	cvta.global.u64 	%rd11, %rd10;
	{ // callseq 4, 0
	.param .b64 param0;
	st.param.b64 	[param0], %rd11;
	.param .b64 param1;
	st.param.b64 	[param1], %rd3;
	.param .b32 retval0;
	call.uni (retval0), 
	vprintf, 
	(
	param0, 
	param1
	);
	ld.param.b32 	%r25, [retval0];
	} // callseq 4
$L__BB1_4:
	ret;

}


// ===== COMPILED SASS (sm_100) =====

	.target	sm_100

	.elftype	@"ET_EXEC"


//--------------------- .note.nv.tkinfo           --------------------------
	.section	.note.nv.tkinfo,"",@"SHT_NOTE"
	.sectionflags	@"SHF_NOTE_NV_TKINFO"
	.tkinfo
        /*0018*/ 	.word	0x00000002
        /*0030*/ 	.string	""
        /*0030*/ 	.string	"ptxas"
        /*0030*/ 	.string	"Cuda compilation tools, release 13.0, V13.0.88"
        /*0030*/ 	.string	"Build cuda_13.0.r13.0/compiler.36424714_0"
        /*0030*/ 	.string	"-arch sm_100 -m 64 "



//--------------------- .note.nv.cuinfo           --------------------------
	.section	.note.nv.cuinfo,"",@"SHT_NOTE"
	.sectionflags	@"SHF_NOTE_NV_CUINFO"
        /*0018*/ 	.short	0x0002
        /*001a*/ 	.short	0x0064
        /*001c*/ 	.short	0x0082
	.zero		2


//--------------------- .nv.info                  --------------------------
	.section	.nv.info,"",@"SHT_CUDA_INFO"
	.align	4


	//----- nvinfo : EIATTR_REGCOUNT
	.align		4
        /*0000*/ 	.byte	0x04, 0x2f
        /*0002*/ 	.short	(.L_6 - .L_5)
	.align		4
.L_5:
        /*0004*/ 	.word	index@(_Z5bcasti)
        /*0008*/ 	.word	0x00000018


	//----- nvinfo : EIATTR_FRAME_SIZE
	.align		4
.L_6:
        /*000c*/ 	.byte	0x04, 0x11
        /*000e*/ 	.short	(.L_8 - .L_7)
	.align		4
.L_7:
        /*0010*/ 	.word	index@(_Z5bcasti)
        /*0014*/ 	.word	0x00000010


	//----- nvinfo : EIATTR_REGCOUNT
	.align		4
.L_8:
        /*0018*/ 	.byte	0x04, 0x2f
        /*001a*/ 	.short	(.L_10 - .L_9)
	.align		4
.L_9:
        /*001c*/ 	.word	index@(_Z8fast_sumPKf)
        /*0020*/ 	.word	0x00000019


	//----- nvinfo : EIATTR_FRAME_SIZE
	.align		4
.L_10:
        /*0024*/ 	.byte	0x04, 0x11
        /*0026*/ 	.short	(.L_12 - .L_11)
	.align		4
.L_11:
        /*0028*/ 	.word	index@(_Z8fast_sumPKf)
        /*002c*/ 	.word	0x00000010


	//----- nvinfo : EIATTR_MIN_STACK_SIZE
	.align		4
.L_12:
        /*0030*/ 	.byte	0x04, 0x12
        /*0032*/ 	.short	(.L_14 - .L_13)
	.align		4
.L_13:
        /*0034*/ 	.word	index@(_Z8fast_sumPKf)
        /*0038*/ 	.word	0x00000010


	//----- nvinfo : EIATTR_MIN_STACK_SIZE
	.align		4
.L_14:
        /*003c*/ 	.byte	0x04, 0x12
        /*003e*/ 	.short	(.L_16 - .L_15)
	.align		4
.L_15:
        /*0040*/ 	.word	index@(_Z5bcasti)
        /*0044*/ 	.word	0x00000010
.L_16:


//--------------------- .nv.compat                --------------------------
	.section	.nv.compat,"",@"SHT_CUDA_COMPAT_INFO"
	.align	4
        /*0000*/ 	.byte	0x02, 0x09, 0x00, 0x00, 0x02, 0x02, 0x01, 0x00, 0x02, 0x05, 0x05, 0x00, 0x03, 0x07, 0x01, 0x01
        /*0010*/ 	.byte	0x02, 0x03, 0x00, 0x00, 0x02, 0x06, 0x01, 0x00, 0x04, 0x0b, 0x08, 0x00, 0x09, 0x00, 0x00, 0x00
        /*0020*/ 	.byte	0x00, 0x00, 0x00, 0x00


//--------------------- .nv.info._Z8fast_sumPKf   --------------------------
	.section	.nv.info._Z8fast_sumPKf,"",@"SHT_CUDA_INFO"
	.sectionflags	@""
	.align	4


	//----- nvinfo : EIATTR_CUDA_API_VERSION
	.align		4
        /*0000*/ 	.byte	0x04, 0x37
        /*0002*/ 	.short	(.L_18 - .L_17)
.L_17:
        /*0004*/ 	.word	0x00000082


	//----- nvinfo : EIATTR_KPARAM_INFO
	.align		4
.L_18:
        /*0008*/ 	.byte	0x04, 0x17
        /*000a*/ 	.short	(.L_20 - .L_19)
.L_19:
        /*000c*/ 	.word	0x00000000
        /*0010*/ 	.short	0x0000
        /*0012*/ 	.short	0x0000
        /*0014*/ 	.byte	0x00, 0xf5, 0x21, 0x00


	//----- nvinfo : EIATTR_SPARSE_MMA_MASK
	.align		4
.L_20:
        /*0018*/ 	.byte	0x03, 0x50
        /*001a*/ 	.short	0x0000


	//----- nvinfo : EIATTR_MAXREG_COUNT
	.align		4
        /*001c*/ 	.byte	0x03, 0x1b
        /*001e*/ 	.short	0x00ff


	//----- nvinfo : EIATTR_EXTERNS
	.align		4
        /*0020*/ 	.byte	0x04, 0x0f
        /*0022*/ 	.short	(.L_22 - .L_21)


	//   ....[0]....
	.align		4
.L_21:
        /*0024*/ 	.word	index@(vprintf)


	//----- nvinfo : EIATTR_MERCURY_ISA_VERSION
	.align		4
.L_22:
        /*0028*/ 	.byte	0x03, 0x5f
        /*002a*/ 	.short	0x0101


	//----- nvinfo : EIATTR_COOP_GROUP_MASK_REGIDS
	.align		4
        /*002c*/ 	.byte	0x04, 0x29
        /*002e*/ 	.short	(.L_24 - .L_23)


	//   ....[0]....
.L_23:
        /*0030*/ 	.word	0xffffffff


	//   ....[1]....
        /*0034*/ 	.word	0xffffffff


	//   ....[2]....
        /*0038*/ 	.word	0xffffffff


	//   ....[3]....
        /*003c*/ 	.word	0xffffffff


	//   ....[4]....
        /*0040*/ 	.word	0xffffffff


	//   ....[5]....
        /*0044*/ 	.word	0xffffffff


	//   ....[6]....
        /*0048*/ 	.word	0xffffffff


	//----- nvinfo : EIATTR_COOP_GROUP_INSTR_OFFSETS
	.align		4
.L_24:
        /*004c*/ 	.byte	0x04, 0x28
        /*004e*/ 	.short	(.L_26 - .L_25)


	//   ....[0]....
.L_25:
        /*0050*/ 	.word	0x000001b0


	//   ....[1]....
        /*0054*/ 	.word	0x000001d0


	//   ....[2]....
        /*0058*/ 	.word	0x000001f0


	//   ....[3]....
        /*005c*/ 	.word	0x00000230


	//   ....[4]....
        /*0060*/ 	.word	0x00000260


	//   ....[5]....
        /*0064*/ 	.word	0x000002a0


	//   ....[6]....
        /*0068*/ 	.word	0x000002c0


	//----- nvinfo : EIATTR_VRC_CTA_INIT_COUNT
	.align		4
.L_26:
        /*006c*/ 	.byte	0x02, 0x4a
	.zero		1
	.zero		1


	//----- nvinfo : EIATTR_SYSCALL_OFFSETS
	.align		4
        /*0070*/ 	.byte	0x04, 0x46
        /*0072*/ 	.short	(.L_28 - .L_27)


	//   ....[0]....
.L_27:
        /*0074*/ 	.word	0x00000310


	//   ....[1]....
        /*0078*/ 	.word	0x000003d0


	//----- nvinfo : EIATTR_EXIT_INSTR_OFFSETS
	.align		4
.L_28:
        /*007c*/ 	.byte	0x04, 0x1c
        /*007e*/ 	.short	(.L_30 - .L_29)


	//   ....[0]....
.L_29:
        /*0080*/ 	.word	0x00000330


	//   ....[1]....
        /*0084*/ 	.word	0x000003e0


	//----- nvinfo : EIATTR_CRS_STACK_SIZE
	.align		4
.L_30:
        /*0088*/ 	.byte	0x04, 0x1e
        /*008a*/ 	.short	(.L_32 - .L_31)
.L_31:
        /*008c*/ 	.word	0x00000000


	//----- nvinfo : EIATTR_CBANK_PARAM_SIZE
	.align		4
.L_32:
        /*0090*/ 	.byte	0x03, 0x19
        /*0092*/ 	.short	0x0008


	//----- nvinfo : EIATTR_PARAM_CBANK
	.align		4
        /*0094*/ 	.byte	0x04, 0x0a
        /*0096*/ 	.short	(.L_34 - .L_33)
	.align		4
.L_33:
        /*0098*/ 	.word	index@(.nv.constant0._Z8fast_sumPKf)
        /*009c*/ 	.short	0x0380
        /*009e*/ 	.short	0x0008


	//----- nvinfo : EIATTR_SW_WAR
	.align		4
.L_34:
        /*00a0*/ 	.byte	0x04, 0x36
        /*00a2*/ 	.short	(.L_36 - .L_35)
.L_35:
        /*00a4*/ 	.word	0x00000008
.L_36:


//--------------------- .nv.info._Z5bcasti        --------------------------
	.section	.nv.info._Z5bcasti,"",@"SHT_CUDA_INFO"
	.sectionflags	@""
	.align	4


	//----- nvinfo : EIATTR_CUDA_API_VERSION
	.align		4
        /*0000*/ 	.byte	0x04, 0x37
        /*0002*/ 	.short	(.L_38 - .L_37)
.L_37:
        /*0004*/ 	.word	0x00000082


	//----- nvinfo : EIATTR_KPARAM_INFO
	.align		4
.L_38:
        /*0008*/ 	.byte	0x04, 0x17
        /*000a*/ 	.short	(.L_40 - .L_39)
.L_39:
        /*000c*/ 	.word	0x00000000
        /*0010*/ 	.short	0x0000
        /*0012*/ 	.short	0x0000
        /*0014*/ 	.byte	0x00, 0xf0, 0x11, 0x00


	//----- nvinfo : EIATTR_SPARSE_MMA_MASK
	.align		4
.L_40:
        /*0018*/ 	.byte	0x03, 0x50
        /*001a*/ 	.short	0x0000


	//----- nvinfo : EIATTR_MAXREG_COUNT
	.align		4
        /*001c*/ 	.byte	0x03, 0x1b
        /*001e*/ 	.short	0x00ff


	//----- nvinfo : EIATTR_EXTERNS
	.align		4
        /*0020*/ 	.byte	0x04, 0x0f
        /*0022*/ 	.short	(.L_42 - .L_41)


	//   ....[0]....
	.align		4
.L_41:
        /*0024*/ 	.word	index@(vprintf)


	//----- nvinfo : EIATTR_MERCURY_ISA_VERSION
	.align		4
.L_42:
        /*0028*/ 	.byte	0x03, 0x5f
        /*002a*/ 	.short	0x0101


	//----- nvinfo : EIATTR_VRC_CTA_INIT_COUNT
	.align		4
        /*002c*/ 	.byte	0x02, 0x4a
	.zero		1
	.zero		1


	//----- nvinfo : EIATTR_SYSCALL_OFFSETS
	.align		4
        /*0030*/ 	.byte	0x04, 0x46
        /*0032*/ 	.short	(.L_44 - .L_43)


	//   ....[0]....
.L_43:
        /*0034*/ 	.word	0x00000130


	//   ....[1]....
        /*0038*/ 	.word	0x000001d0


	//----- nvinfo : EIATTR_EXIT_INSTR_OFFSETS
	.align		4
.L_44:
        /*003c*/ 	.byte	0x04, 0x1c
        /*003e*/ 	.short	(.L_46 - .L_45)


	//   ....[0]....
.L_45:
        /*0040*/ 	.word	0x00000140


	//   ....[1]....
        /*0044*/ 	.word	0x000001e0


	//----- nvinfo : EIATTR_CRS_STACK_SIZE
	.align		4
.L_46:
        /*0048*/ 	.byte	0x04, 0x1e
        /*004a*/ 	.short	(.L_48 - .L_47)
.L_47:
        /*004c*/ 	.word	0x00000000


	//----- nvinfo : EIATTR_CBANK_PARAM_SIZE
	.align		4
.L_48:
        /*0050*/ 	.byte	0x03, 0x19
        /*0052*/ 	.short	0x0004


	//----- nvinfo : EIATTR_PARAM_CBANK
	.align		4
        /*0054*/ 	.byte	0x04, 0x0a
        /*0056*/ 	.short	(.L_50 - .L_49)
	.align		4
.L_49:
        /*0058*/ 	.word	index@(.nv.constant0._Z5bcasti)
        /*005c*/ 	.short	0x0380
        /*005e*/ 	.short	0x0004


	//----- nvinfo : EIATTR_SW_WAR
	.align		4
.L_50:
        /*0060*/ 	.byte	0x04, 0x36
        /*0062*/ 	.short	(.L_52 - .L_51)
.L_51:
        /*0064*/ 	.word	0x00000008
.L_52:


//--------------------- .nv.callgraph             --------------------------
	.section	.nv.callgraph,"",@"SHT_CUDA_CALLGRAPH"
	.align	4
	.sectionentsize	8
	.align		4
        /*0000*/ 	.word	0x00000000
	.align		4
        /*0004*/ 	.word	0xffffffff
	.align		4
        /*0008*/ 	.word	index@(_Z8fast_sumPKf)
	.align		4
        /*000c*/ 	.word	index@(vprintf)
	.align		4
        /*0010*/ 	.word	index@(_Z5bcasti)
	.align		4
        /*0014*/ 	.word	index@(vprintf)
	.align		4
        /*0018*/ 	.word	0x00000000
	.align		4
        /*001c*/ 	.word	0xfffffffe
	.align		4
        /*0020*/ 	.word	0x00000000
	.align		4
        /*0024*/ 	.word	0xfffffffd
	.align		4
        /*0028*/ 	.word	0x00000000
	.align		4
        /*002c*/ 	.word	0xfffffffc


//--------------------- .nv.constant4             --------------------------
	.section	.nv.constant4,"a",@progbits
	.align	8
	.align		8
.nv.constant4:
        /*0000*/ 	.dword	vprintf
	.align		8
        /*0008*/ 	.dword	$str
	.align		8
        /*0010*/ 	.dword	$str$1
	.align		8
        /*0018*/ 	.dword	$str$2
	.align		8
        /*0020*/ 	.dword	$str$3
	.align		8
        /*0028*/ 	.dword	$str$4


//--------------------- .text._Z8fast_sumPKf      --------------------------
	.section	.text._Z8fast_sumPKf,"ax",@progbits
	.align	128
        .global         _Z8fast_sumPKf
        .type           _Z8fast_sumPKf,@function
        .size           _Z8fast_sumPKf,(.L_x_7 - _Z8fast_sumPKf)
        .other          _Z8fast_sumPKf,@"STO_CUDA_ENTRY STV_DEFAULT"
_Z8fast_sumPKf:
.text._Z8fast_sumPKf:
[----:B------:R-:W0:Y:S01]  /*0000*/  LDC R1, c[0x0][0x37c] ;  /* 0x0000df00ff017b82 */ /* 0x000e220000000800 */
[----:B------:R-:W1:Y:S01]  /*0010*/  S2R R2, SR_TID.X ;  /* 0x0000000000027919 */ /* 0x000e620000002100 */
[----:B------:R-:W2:Y:S06]  /*0020*/  LDCU UR6, c[0x0][0x2fc] ;  /* 0x00005f80ff0677ac */ /* 0x000eac0008000800 */
[----:B------:R-:W1:Y:S01]  /*0030*/  S2UR UR4, SR_CTAID.X ;  /* 0x00000000000479c3 */ /* 0x000e620000002500 */
[----:B------:R-:W-:Y:S01]  /*0040*/  HFMA2 R0, -RZ, RZ, 0, 0 ;  /* 0x00000000ff007431 */ /* 0x000fe200000001ff */
[----:B0-----:R-:W-:Y:S01]  /*0050*/  IADD3 R1, PT, PT, R1, -0x10, RZ ;  /* 0xfffffff001017810 */ /* 0x001fe20007ffe0ff */
[----:B------:R-:W0:Y:S05]  /*0060*/  LDCU.64 UR8, c[0x4][0x20] ;  /* 0x01000400ff0877ac */ /* 0x000e2a0008000a00 */
[----:B------:R-:W1:Y:S02]  /*0070*/  LDC R3, c[0x0][0x360] ;  /* 0x0000d800ff037b82 */ /* 0x000e640000000800 */
[----:B-1----:R-:W-:Y:S01]  /*0080*/  IMAD R3, R3, UR4, R2 ;  /* 0x0000000403037c24 */ /* 0x002fe2000f8e0202 */
[----:B------:R-:W1:Y:S04]  /*0090*/  LDCU.64 UR4, c[0x0][0x358] ;  /* 0x00006b00ff0477ac */ /* 0x000e680008000a00 */
[----:B------:R-:W-:-:S13]  /*00a0*/  ISETP.GT.AND P0, PT, R3, 0x1f, PT ;  /* 0x0000001f0300780c */ /* 0x000fda0003f04270 */
[----:B------:R-:W3:Y:S02]  /*00b0*/  @!P0 LDC.64 R4, c[0x0][0x380] ;  /* 0x0000e000ff048b82 */ /* 0x000ee40000000a00 */
[----:B---3--:R-:W-:-:S05]  /*00c0*/  @!P0 IMAD.WIDE R4, R3, 0x4, R4 ;  /* 0x0000000403048825 */ /* 0x008fca00078e0204 */
[----:B-1----:R-:W3:Y:S01]  /*00d0*/  @!P0 LDG.E.CONSTANT R0, desc[UR4][R4.64] ;  /* 0x0000000404008981 */ /* 0x002ee2000c1e9900 */
[----:B------:R-:W1:Y:S01]  /*00e0*/  S2UR UR5, SR_CgaCtaId ;  /* 0x00000000000579c3 */ /* 0x000e620000008800 */
[----:B------:R-:W-:Y:S01]  /*00f0*/  UMOV UR4, 0x400 ;  /* 0x0000040000047882 */ /* 0x000fe20000000000 */
[C---:B------:R-:W-:Y:S01]  /*0100*/  VIADD R7, R2.reuse, 0x10 ;  /* 0x0000001002077836 */ /* 0x040fe20000000000 */
[C---:B------:R-:W-:Y:S01]  /*0110*/  IADD3 R9, PT, PT, R2.reuse, 0x8, RZ ;  /* 0x0000000802097810 */ /* 0x040fe20007ffe0ff */
[C---:B------:R-:W-:Y:S01]  /*0120*/  VIADD R8, R2.reuse, 0x4 ;  /* 0x0000000402087836 */ /* 0x040fe20000000000 */
[----:B------:R-:W-:Y:S02]  /*0130*/  IADD3 R11, PT, PT, R2, 0x2, RZ ;  /* 0x00000002020b7810 */ /* 0x000fe40007ffe0ff */
[----:B------:R-:W-:Y:S01]  /*0140*/  MOV R18, 0x0 ;  /* 0x0000000000127802 */ /* 0x000fe20000000f00 */
[----:B-1----:R-:W-:-:S06]  /*0150*/  ULEA UR4, UR5, UR4, 0x18 ;  /* 0x0000000405047291 */ /* 0x002fcc000f8ec0ff */
[----:B------:R-:W-:-:S05]  /*0160*/  LEA R3, R2, UR4, 0x2 ;  /* 0x0000000402037c11 */ /* 0x000fca000f8e10ff */
[----:B------:R-:W1:Y:S02]  /*0170*/  LDCU UR4, c[0x0][0x2f8] ;  /* 0x00005f00ff0477ac */ /* 0x000e640008000800 */
[----:B-1----:R-:W-:-:S05]  /*0180*/  IADD3 R19, P0, PT, R1, UR4, RZ ;  /* 0x0000000401137c10 */ /* 0x002fca000ff1e0ff */
[----:B--2---:R-:W-:Y:S01]  /*0190*/  IMAD.X R22, RZ, RZ, UR6, P0 ;  /* 0x00000006ff167e24 */ /* 0x004fe200080e06ff */
[----:B---3--:R-:W-:Y:S01]  /*01a0*/  STS [R3], R0 ;  /* 0x0000000003007388 */ /* 0x008fe20000000800 */
[----:B------:R-:W-:-:S03]  /*01b0*/  NOP ;  /* 0x0000000000007918 */ /* 0x000fc60000000000 */
[----:B------:R-:W1:Y:S01]  /*01c0*/  LDS R6, [R3] ;  /* 0x0000000003067984 */ /* 0x000e620000000800 */
[----:B------:R-:W-:-:S03]  /*01d0*/  NOP ;  /* 0x0000000000007918 */ /* 0x000fc60000000000 */
[----:B------:R-:W-:Y:S04]  /*01e0*/  STL [R1], R2 ;  /* 0x0000000201007387 */ /* 0x000fe80000100800 */
[----:B-1----:R-:W1:Y:S02]  /*01f0*/  SHFL.IDX PT, R7, R6, R7, 0x1f ;  /* 0x00001f0706077589 */ /* 0x002e6400000e0000 */
[----:B-1----:R-:W-:Y:S01]  /*0200*/  FADD R4, R6, R7 ;  /* 0x0000000706047221 */ /* 0x002fe20000000000 */
[----:B------:R-:W-:Y:S01]  /*0210*/  MOV R6, R19 ;  /* 0x0000001300067202 */ /* 0x000fe20000000f00 */
[----:B------:R-:W-:-:S03]  /*0220*/  IMAD.MOV.U32 R7, RZ, RZ, R22 ;  /* 0x000000ffff077224 */ /* 0x000fc600078e0016 */
[----:B------:R-:W1:Y:S02]  /*0230*/  SHFL.IDX PT, R9, R4, R9, 0x1f ;  /* 0x00001f0904097589 */ /* 0x000e6400000e0000 */
[----:B-1----:R-:W-:Y:S01]  /*0240*/  FADD R5, R4, R9 ;  /* 0x0000000904057221 */ /* 0x002fe20000000000 */
[----:B0-----:R-:W-:-:S04]  /*0250*/  MOV R4, UR8 ;  /* 0x0000000800047c02 */ /* 0x001fc80008000f00 */
[----:B------:R-:W0:Y:S02]  /*0260*/  SHFL.IDX PT, R8, R5, R8, 0x1f ;  /* 0x00001f0805087589 */ /* 0x000e2400000e0000 */
[----:B0-----:R-:W-:Y:S01]  /*0270*/  FADD R0, R5, R8 ;  /* 0x0000000805007221 */ /* 0x001fe20000000000 */
[----:B------:R-:W-:Y:S01]  /*0280*/  IMAD.U32 R5, RZ, RZ, UR9 ;  /* 0x00000009ff057e24 */ /* 0x000fe2000f8e00ff */
[----:B------:R0:W1:Y:S03]  /*0290*/  LDC.64 R8, c[0x4][R18] ;  /* 0x0100000012087b82 */ /* 0x0000660000000a00 */
[----:B------:R-:W2:Y:S02]  /*02a0*/  SHFL.IDX PT, R11, R0, R11, 0x1f ;  /* 0x00001f0b000b7589 */ /* 0x000ea400000e0000 */
[----:B--2---:R-:W-:-:S05]  /*02b0*/  FADD R3, R0, R11 ;  /* 0x0000000b00037221 */ /* 0x004fca0000000000 */
[----:B------:R-:W2:Y:S02]  /*02c0*/  SHFL.IDX PT, R16, R3, 0x1, 0x1f ;  /* 0x00201f0003107f89 */ /* 0x000ea400000e0000 */
[----:B--2---:R-:W-:-:S06]  /*02d0*/  FADD R16, R3, R16 ;  /* 0x0000001003107221 */ /* 0x004fcc0000000000 */
[----:B------:R-:W2:Y:S02]  /*02e0*/  F2F.F64.F32 R16, R16 ;  /* 0x0000001000107310 */ /* 0x000ea40000201800 */
[----:B-12---:R0:W-:Y:S02]  /*02f0*/  STL.64 [R1+0x8], R16 ;  /* 0x0000081001007387 */ /* 0x0061e40000100a00 */
[----:B------:R-:W-:-:S07]  /*0300*/  LEPC R20, `(.L_x_0) ;  /* 0x000000001014794e */ /* 0x000fce0000000000 */
[----:B0-----:R-:W-:Y:S05]  /*0310*/  CALL.ABS.NOINC R8 ;  /* 0x0000000008007343 */ /* 0x001fea0003c00000 */
.L_x_0:
[----:B------:R-:W-:-:S13]  /*0320*/  ISETP.NE.AND P0, PT, R2, RZ, PT ;  /* 0x000000ff0200720c */ /* 0x000fda0003f05270 */
[----:B------:R-:W-:Y:S05]  /*0330*/  @P0 EXIT ;  /* 0x000000000000094d */ /* 0x000fea0003800000 */
[----:B------:R0:W-:Y:S01]  /*0340*/  STL.64 [R1+0x8], R16 ;  /* 0x0000081001007387 */ /* 0x0001e20000100a00 */
[----:B------:R0:W1:Y:S01]  /*0350*/  LDC.64 R2, c[0x4][R18] ;  /* 0x0100000012027b82 */ /* 0x0000620000000a00 */
[----:B------:R-:W2:Y:S01]  /*0360*/  LDCU.64 UR4, c[0x4][0x28] ;  /* 0x01000500ff0477ac */ /* 0x000ea20008000a00 */
[----:B------:R-:W-:Y:S01]  /*0370*/  MOV R6, R19 ;  /* 0x0000001300067202 */ /* 0x000fe20000000f00 */
[----:B------:R0:W-:Y:S01]  /*0380*/  STL [R1], RZ ;  /* 0x000000ff01007387 */ /* 0x0001e20000100800 */
[----:B------:R-:W-:Y:S01]  /*0390*/  IMAD.MOV.U32 R7, RZ, RZ, R22 ;  /* 0x000000ffff077224 */ /* 0x000fe200078e0016 */
[----:B--2---:R-:W-:Y:S01]  /*03a0*/  MOV R4, UR4 ;  /* 0x0000000400047c02 */ /* 0x004fe20008000f00 */
[----:B0-----:R-:W-:-:S07]  /*03b0*/  IMAD.U32 R5, RZ, RZ, UR5 ;  /* 0x00000005ff057e24 */ /* 0x001fce000f8e00ff */
[----:B------:R-:W-:-:S07]  /*03c0*/  LEPC R20, `(.L_x_1) ;  /* 0x000000001014794e */ /* 0x000fce0000000000 */
[----:B-1----:R-:W-:Y:S05]  /*03d0*/  CALL.ABS.NOINC R2 ;  /* 0x0000000002007343 */ /* 0x002fea0003c00000 */
.L_x_1:
[----:B------:R-:W-:Y:S05]  /*03e0*/  EXIT ;  /* 0x000000000000794d */ /* 0x000fea0003800000 */
.L_x_2:
[----:B------:R-:W-:-:S00]  /*03f0*/  BRA `(.L_x_2) ;  /* 0xfffffffc00fc7947 */ /* 0x000fc0000383ffff */
[----:B------:R-:W-:-:S00]  /*0400*/  NOP ;  /* 0x0000000000007918 */ /* 0x000fc00000000000 */
[----:B------:R-:W-:-:S00]  /*0410*/  NOP ;  /* 0x0000000000007918 */ /* 0x000fc00000000000 */
[----:B------:R-:W-:-:S00]  /*0420*/  NOP ;  /* 0x0000000000007918 */ /* 0x000fc00000000000 */
[----:B------:R-:W-:-:S00]  /*0430*/  NOP ;  /* 0x0000000000007918 */ /* 0x000fc00000000000 */
[----:B------:R-:W-:-:S00]  /*0440*/  NOP ;  /* 0x0000000000007918 */ /* 0x000fc00000000000 */
[----:B------:R-:W-:-:S00]  /*0450*/  NOP ;  /* 0x0000000000007918 */ /* 0x000fc00000000000 */
[----:B------:R-:W-:-:S00]  /*0460*/  NOP ;  /* 0x0000000000007918 */ /* 0x000fc00000000000 */
[----:B------:R-:W-:-:S00]  /*0470*/  NOP ;  /* 0x0000000000007918 */ /* 0x000fc00000000000 */
.L_x_7:


//--------------------- .text._Z5bcasti           --------------------------
	.section	.text._Z5bcasti,"ax",@progbits
	.align	128
        .global         _Z5bcasti
        .type           _Z5bcasti,@function
        .size           _Z5bcasti,(.L_x_8 - _Z5bcasti)
        .other          _Z5bcasti,@"STO_CUDA_ENTRY STV_DEFAULT"
_Z5bcasti:
.text._Z5bcasti:
[----:B------:R-:W0:Y:S01]  /*0000*/  LDC R1, c[0x0][0x37c] ;  /* 0x0000df00ff017b82 */ /* 0x000e220000000800 */
[----:B------:R-:W1:Y:S01]  /*0010*/  S2R R2, SR_TID.X ;  /* 0x0000000000027919 */ /* 0x000e620000002100 */
[----:B------:R-:W2:Y:S06]  /*0020*/  LDCU UR4, c[0x0][0x2f8] ;  /* 0x00005f00ff0477ac */ /* 0x000eac0008000800 */
[----:B------:R-:W3:Y:S01]  /*0030*/  LDC R11, c[0x0][0x380] ;  /* 0x0000e000ff0b7b82 */ /* 0x000ee20000000800 */
[----:B0-----:R-:W-:Y:S01]  /*0040*/  VIADD R1, R1, 0xfffffff0 ;  /* 0xfffffff001017836 */ /* 0x001fe20000000000 */
[----:B------:R-:W0:Y:S04]  /*0050*/  LDCU UR5, c[0x0][0x2fc] ;  /* 0x00005f80ff0577ac */ /* 0x000e280008000800 */
[----:B--2---:R-:W-:-:S05]  /*0060*/  IADD3 R6, P1, PT, R1, UR4, RZ ;  /* 0x0000000401067c10 */ /* 0x004fca000ff3e0ff */
[----:B0-----:R-:W-:Y:S01]  /*0070*/  IMAD.X R7, RZ, RZ, UR5, P1 ;  /* 0x00000005ff077e24 */ /* 0x001fe200088e06ff */
[----:B-1----:R-:W-:-:S13]  /*0080*/  LOP3.LUT P0, RZ, R2, 0x1f, RZ, 0xc0, !PT ;  /* 0x0000001f02ff7812 */ /* 0x002fda000780c0ff */
[----:B---3--:R-:W-:Y:S05]  /*0090*/  @P0 BRA `(.L_x_3) ;  /* 0x00000000002c0947 */ /* 0x008fea0003800000 */
[----:B------:R-:W0:Y:S01]  /*00a0*/  LDC R3, c[0x0][0x380] ;  /* 0x0000e000ff037b82 */ /* 0x000e220000000800 */
[----:B------:R-:W-:Y:S01]  /*00b0*/  MOV R0, 0x0 ;  /* 0x0000000000007802 */ /* 0x000fe20000000f00 */
[----:B------:R1:W-:Y:S01]  /*00c0*/  STL [R1+0x8], R11 ;  /* 0x0000080b01007387 */ /* 0x0003e20000100800 */
[----:B------:R-:W2:Y:S05]  /*00d0*/  LDCU.64 UR4, c[0x4][0x10] ;  /* 0x01000200ff0477ac */ /* 0x000eaa0008000a00 */
[----:B------:R1:W3:Y:S01]  /*00e0*/  LDC.64 R8, c[0x4][R0] ;  /* 0x0100000000087b82 */ /* 0x0002e20000000a00 */
[----:B--2---:R-:W-:Y:S01]  /*00f0*/  IMAD.U32 R4, RZ, RZ, UR4 ;  /* 0x00000004ff047e24 */ /* 0x004fe2000f8e00ff */
[----:B------:R-:W-:Y:S01]  /*0100*/  MOV R5, UR5 ;  /* 0x0000000500057c02 */ /* 0x000fe20008000f00 */
[----:B0-----:R1:W-:Y:S06]  /*0110*/  STL.64 [R1], R2 ;  /* 0x0000000201007387 */ /* 0x0013ec0000100a00 */
[----:B------:R-:W-:-:S07]  /*0120*/  LEPC R20, `(.L_x_4) ;  /* 0x000000001014794e */ /* 0x000fce0000000000 */
[----:B-1-3--:R-:W-:Y:S05]  /*0130*/  CALL.ABS.NOINC R8 ;  /* 0x0000000008007343 */ /* 0x00afea0003c00000 */
.L_x_4:
[----:B------:R-:W-:Y:S05]  /*0140*/  EXIT ;  /* 0x000000000000794d */ /* 0x000fea0003800000 */
.L_x_3:
[----:B------:R-:W-:Y:S01]  /*0150*/  IMAD.MOV.U32 R10, RZ, RZ, R2 ;  /* 0x000000ffff0a7224 */ /* 0x000fe200078e0002 */
[----:B------:R-:W-:Y:S01]  /*0160*/  MOV R0, 0x0 ;  /* 0x0000000000007802 */ /* 0x000fe20000000f00 */
[----:B------:R-:W0:Y:S03]  /*0170*/  LDCU.64 UR4, c[0x4][0x18] ;  /* 0x01000300ff0477ac */ /* 0x000e260008000a00 */
[----:B------:R1:W-:Y:S01]  /*0180*/  STL.64 [R1], R10 ;  /* 0x0000000a01007387 */ /* 0x0003e20000100a00 */
[----:B------:R1:W2:Y:S01]  /*0190*/  LDC.64 R2, c[0x4][R0] ;  /* 0x0100000000027b82 */ /* 0x0002a20000000a00 */
[----:B0-----:R-:W-:Y:S01]  /*01a0*/  IMAD.U32 R4, RZ, RZ, UR4 ;  /* 0x00000004ff047e24 */ /* 0x001fe2000f8e00ff */
[----:B-1----:R-:W-:-:S07]  /*01b0*/  MOV R5, UR5 ;  /* 0x0000000500057c02 */ /* 0x002fce0008000f00 */
[----:B------:R-:W-:-:S07]  /*01c0*/  LEPC R20, `(.L_x_5) ;  /* 0x000000001014794e */ /* 0x000fce0000000000 */
[----:B--2---:R-:W-:Y:S05]  /*01d0*/  CALL.ABS.NOINC R2 ;  /* 0x0000000002007343 */ /* 0x004fea0003c00000 */
.L_x_5:
[----:B------:R-:W-:Y:S05]  /*01e0*/  EXIT ;  /* 0x000000000000794d */ /* 0x000fea0003800000 */
.L_x_6:
        /* <DEDUP_REMOVED lines=9> */
.L_x_8:


//--------------------- .nv.global.init           --------------------------
	.section	.nv.global.init,"aw",@progbits
.nv.global.init:
	.type		$str,@object
	.size		$str,($str$3 - $str)
$str:
        /*0000*/ 	.byte	0x54, 0x68, 0x72, 0x65, 0x61, 0x64, 0x20, 0x25, 0x64, 0x20, 0x66, 0x61, 0x69, 0x6c, 0x65, 0x64
        /*0010*/ 	.byte	0x2e, 0x0a, 0x00
	.type		$str$3,@object
	.size		$str$3,($str$4 - $str$3)
$str$3:
        /*0013*/ 	.byte	0x74, 0x68, 0x72, 0x65, 0x61, 0x64, 0x49, 0x64, 0x78, 0x2e, 0x78, 0x3d, 0x25, 0x64, 0x2c, 0x20
        /*0023*/ 	.byte	0x78, 0x3d, 0x25, 0x66, 0x0a, 0x00
	.type		$str$4,@object
	.size		$str$4,($str$2 - $str$4)
$str$4:
        /*0029*/ 	.byte	0x46, 0x69, 0x6e, 0x61, 0x6c, 0x20, 0x72, 0x65, 0x73, 0x75, 0x6c, 0x74, 0x3a, 0x74, 0x68, 0x72
        /*0039*/ 	.byte	0x65, 0x61, 0x64, 0x49, 0x64, 0x78, 0x2e, 0x78, 0x3d, 0x25, 0x64, 0x2c, 0x20, 0x78, 0x3d, 0x25
        /*0049*/ 	.byte	0x66, 0x0a, 0x00
	.type		$str$2,@object
	.size		$str$2,($str$1 - $str$2)
$str$2:
        /*004c*/ 	.byte	0x74, 0x68, 0x72, 0x65, 0x61, 0x64, 0x49, 0x64, 0x78, 0x2e, 0x78, 0x3d, 0x25, 0x64, 0x2c, 0x20
        /*005c*/ 	.byte	0x64, 0x6f, 0x20, 0x6e, 0x6f, 0x74, 0x68, 0x69, 0x6e, 0x67, 0x2c, 0x20, 0x76, 0x61, 0x6c, 0x75
        /*006c*/ 	.byte	0x65, 0x20, 0x3d, 0x20, 0x25, 0x64, 0x0a, 0x00
	.type		$str$1,@object
	.size		$str$1,(.L_1 - $str$1)
$str$1:
        /*0074*/ 	.byte	0x74, 0x68, 0x72, 0x65, 0x61, 0x64, 0x49, 0x64, 0x78, 0x2e, 0x78, 0x3d, 0x25, 0x64, 0x2c, 0x20
        /*0084*/ 	.byte	0x61, 0x73, 0x73, 0x69, 0x67, 0x6e, 0x20, 0x76, 0x61, 0x6c, 0x75, 0x65, 0x3a, 0x20, 0x25, 0x64
        /*0094*/ 	.byte	0x2c, 0x20, 0x76, 0x61, 0x6c, 0x75, 0x65, 0x20, 0x3d, 0x20, 0x25, 0x64, 0x0a, 0x00
.L_1:


//--------------------- .nv.shared._Z8fast_sumPKf --------------------------
	.section	.nv.shared._Z8fast_sumPKf,"aw",@nobits
	.sectionflags	@""
	.align	4
.nv.shared._Z8fast_sumPKf:
	.zero		1152


//--------------------- .nv.shared.reserved.0     --------------------------
	.section	.nv.shared.reserved.0,"aw",@nobits
	.weak		__nv_reservedSMEM_offset_0_alias
	.size		__nv_reservedSMEM_offset_0_alias, 0, 64
	.other		__nv_reservedSMEM_offset_0_alias,@"STO_CUDA_RESERVED_SHARED STV_DEFAULT"
__nv_reservedSMEM_offset_0_alias:
	.zero		0
	.zero		64


//--------------------- .nv.constant0._Z8fast_sumPKf --------------------------
	.section	.nv.constant0._Z8fast_sumPKf,"a",@progbits
	.sectionflags	@""
	.align	4
.nv.constant0._Z8fast_sumPKf:
	.zero		904


//--------------------- .nv.constant0._Z5bcasti   --------------------------
	.section	.nv.constant0._Z5bcasti,"a",@progbits
	.sectionflags	@""
	.align	4
.nv.constant0._Z5bcasti:
	.zero		900


//--------------------- SYMBOLS --------------------------

	.type		.nv.reservedSmem.offset0,@object
	.size		.nv.reservedSmem.offset0,0x4
	.type		.nv.reservedSmem.cap,@object
	.size		.nv.reservedSmem.cap,0x4
	.type		vprintf,@function
